//
// Generated by NVIDIA NVVM Compiler
//
// Compiler Build ID: CL-36424714
// Cuda compilation tools, release 13.0, V13.0.88
// Based on NVVM 20.0.0
//

.version 9.0
.target sm_100
.address_size 64

	// .globl	_Z9hello_msgv
.extern .func  (.param .b32 func_retval0) vprintf
(
	.param .b64 vprintf_param_0,
	.param .b64 vprintf_param_1
)
;
.global .align 1 .b8 $str[25] = {72, 101, 108, 108, 111, 32, 102, 114, 111, 109, 32, 67, 85, 68, 65, 32, 97, 110, 100, 32, 71, 80, 85, 10};

.visible .entry _Z9hello_msgv()
{
	.reg .b32 	%r<3>;
	.reg .b64 	%rd<3>;

	mov.u64 	%rd1, $str;
	cvta.global.u64 	%rd2, %rd1;
	{ // callseq 0, 0
	.param .b64 param0;
	st.param.b64 	[param0], %rd2;
	.param .b64 param1;
	st.param.b64 	[param1], 0;
	.param .b32 retval0;
	call.uni (retval0), 
	vprintf, 
	(
	param0, 
	param1
	);
	ld.param.b32 	%r1, [retval0];
	} // callseq 0
	ret;

}


// ===== COMPILED SASS (sm_100) =====

	.target	sm_100

	.elftype	@"ET_EXEC"


//--------------------- .note.nv.tkinfo           --------------------------
	.section	.note.nv.tkinfo,"",@"SHT_NOTE"
	.sectionflags	@"SHF_NOTE_NV_TKINFO"
	.tkinfo
        /*0018*/ 	.word	0x00000002
        /*0030*/ 	.string	""
        /*0030*/ 	.string	"ptxas"
        /*0030*/ 	.string	"Cuda compilation tools, release 13.0, V13.0.88"
        /*0030*/ 	.string	"Build cuda_13.0.r13.0/compiler.36424714_0"
        /*0030*/ 	.string	"-arch sm_100 -m 64 "



//--------------------- .note.nv.cuinfo           --------------------------
	.section	.note.nv.cuinfo,"",@"SHT_NOTE"
	.sectionflags	@"SHF_NOTE_NV_CUINFO"
        /*0018*/ 	.short	0x0002
        /*001a*/ 	.short	0x0064
        /*001c*/ 	.short	0x0082
	.zero		2


//--------------------- .nv.info                  --------------------------
	.section	.nv.info,"",@"SHT_CUDA_INFO"
	.align	4


	//----- nvinfo : EIATTR_REGCOUNT
	.align		4
        /*0000*/ 	.byte	0x04, 0x2f
        /*0002*/ 	.short	(.L_2 - .L_1)
	.align		4
.L_1:
        /*0004*/ 	.word	index@(_Z9hello_msgv)
        /*0008*/ 	.word	0x00000018


	//----- nvinfo : EIATTR_FRAME_SIZE
	.align		4
.L_2:
        /*000c*/ 	.byte	0x04, 0x11
        /*000e*/ 	.short	(.L_4 - .L_3)
	.align		4
.L_3:
        /*0010*/ 	.word	index@(_Z9hello_msgv)
        /*0014*/ 	.word	0x00000000


	//----- nvinfo : EIATTR_MIN_STACK_SIZE
	.align		4
.L_4:
        /*0018*/ 	.byte	0x04, 0x12
        /*001a*/ 	.short	(.L_6 - .L_5)
	.align		4
.L_5:
        /*001c*/ 	.word	index@(_Z9hello_msgv)
        /*0020*/ 	.word	0x00000000
.L_6:


//--------------------- .nv.compat                --------------------------
	.section	.nv.compat,"",@"SHT_CUDA_COMPAT_INFO"
	.align	4
        /*0000*/ 	.byte	0x02, 0x09, 0x00, 0x00, 0x02, 0x02, 0x01, 0x00, 0x02, 0x05, 0x05, 0x00, 0x03, 0x07, 0x01, 0x01
        /*0010*/ 	.byte	0x02, 0x03, 0x00, 0x00, 0x02, 0x06, 0x01, 0x00, 0x04, 0x0b, 0x08, 0x00, 0x09, 0x00, 0x00, 0x00
        /*0020*/ 	.byte	0x00, 0x00, 0x00, 0x00


//--------------------- .nv.info._Z9hello_msgv    --------------------------
	.section	.nv.info._Z9hello_msgv,"",@"SHT_CUDA_INFO"
	.sectionflags	@""
	.align	4


	//----- nvinfo : EIATTR_CUDA_API_VERSION
	.align		4
        /*0000*/ 	.byte	0x04, 0x37
        /*0002*/ 	.short	(.L_8 - .L_7)
.L_7:
        /*0004*/ 	.word	0x00000082


	//----- nvinfo : EIATTR_SPARSE_MMA_MASK
	.align		4
.L_8:
        /*0008*/ 	.byte	0x03, 0x50
        /*000a*/ 	.short	0x0000


	//----- nvinfo : EIATTR_MAXREG_COUNT
	.align		4
        /*000c*/ 	.byte	0x03, 0x1b
        /*000e*/ 	.short	0x00ff


	//----- nvinfo : EIATTR_EXTERNS
	.align		4
        /*0010*/ 	.byte	0x04, 0x0f
        /*0012*/ 	.short	(.L_10 - .L_9)


	//   ....[0]....
	.align		4
.L_9:
        /*0014*/ 	.word	index@(vprintf)


	//----- nvinfo : EIATTR_MERCURY_ISA_VERSION
	.align		4
.L_10:
        /*0018*/ 	.byte	0x03, 0x5f
        /*001a*/ 	.short	0x0101


	//----- nvinfo : EIATTR_VRC_CTA_INIT_COUNT
	.align		4
        /*001c*/ 	.byte	0x02, 0x4a
	.zero		1
	.zero		1


	//----- nvinfo : EIATTR_SYSCALL_OFFSETS
	.align		4
        /*0020*/ 	.byte	0x04, 0x46
        /*0022*/ 	.short	(.L_12 - .L_11)


	//   ....[0]....
.L_11:
        /*0024*/ 	.word	0x00000080


	//----- nvinfo : EIATTR_EXIT_INSTR_OFFSETS
	.align		4
.L_12:
        /*0028*/ 	.byte	0x04, 0x1c
        /*002a*/ 	.short	(.L_14 - .L_13)


	//   ....[0]....
.L_13:
        /*002c*/ 	.word	0x00000090


	//----- nvinfo : EIATTR_SW_WAR
	.align		4
.L_14:
        /*0030*/ 	.byte	0x04, 0x36
        /*0032*/ 	.short	(.L_16 - .L_15)
.L_15:
        /*0034*/ 	.word	0x00000008
.L_16:


//--------------------- .nv.callgraph             --------------------------
	.section	.nv.callgraph,"",@"SHT_CUDA_CALLGRAPH"
	.align	4
	.sectionentsize	8
	.align		4
        /*0000*/ 	.word	0x00000000
	.align		4
        /*0004*/ 	.word	0xffffffff
	.align		4
        /*0008*/ 	.word	index@(_Z9hello_msgv)
	.align		4
        /*000c*/ 	.word	index@(vprintf)
	.align		4
        /*0010*/ 	.word	0x00000000
	.align		4
        /*0014*/ 	.word	0xfffffffe
	.align		4
        /*0018*/ 	.word	0x00000000
	.align		4
        /*001c*/ 	.word	0xfffffffd
	.align		4
        /*0020*/ 	.word	0x00000000
	.align		4
        /*0024*/ 	.word	0xfffffffc


//--------------------- .nv.constant4             --------------------------
	.section	.nv.constant4,"a",@progbits
	.align	8
	.align		8
.nv.constant4:
        /*0000*/ 	.dword	vprintf
	.align		8
        /*0008*/ 	.dword	$str


//--------------------- .text._Z9hello_msgv       --------------------------
	.section	.text._Z9hello_msgv,"ax",@progbits
	.align	128
        .global         _Z9hello_msgv
        .type           _Z9hello_msgv,@function
        .size           _Z9hello_msgv,(.L_x_2 - _Z9hello_msgv)
        .other          _Z9hello_msgv,@"STO_CUDA_ENTRY STV_DEFAULT"
_Z9hello_msgv:
.text._Z9hello_msgv:
[----:B------:R-:W0:Y:S01]  /*0000*/  LDC R1, c[0x0][0x37c] ;  /* 0x0000df00ff017b82 */ /* 0x000e220000000800 */
[----:B------:R-:W-:Y:S01]  /*0010*/  MOV R0, 0x0 ;  /* 0x0000000000007802 */ /* 0x000fe20000000f00 */
[----:B------:R-:W1:Y:S01]  /*0020*/  LDCU.64 UR4, c[0x4][0x8] ;  /* 0x01000100ff0477ac */ /* 0x000e620008000a00 */
[----:B------:R-:W-:-:S05]  /*0030*/  CS2R R6, SRZ ;  /* 0x0000000000067805 */ /* 0x000fca000001ff00 */
[----:B------:R2:W3:Y:S01]  /*0040*/  LDC.64 R2, c[0x4][R0] ;  /* 0x0100000000027b82 */ /* 0x0004e20000000a00 */
[----:B-1----:R-:W-:Y:S02]  /*0050*/  IMAD.U32 R4, RZ, RZ, UR4 ;  /* 0x00000004ff047e24 */ /* 0x002fe4000f8e00ff */
[----:B--2---:R-:W-:-:S07]  /*0060*/  IMAD.U32 R5, RZ, RZ, UR5 ;  /* 0x00000005ff057e24 */ /* 0x004fce000f8e00ff */
[----:B------:R-:W-:-:S07]  /*0070*/  LEPC R20, `(.L_x_0) ;  /* 0x000000001014794e */ /* 0x000fce0000000000 */
[----:B0--3--:R-:W-:Y:S05]  /*0080*/  CALL.ABS.NOINC R2 ;  /* 0x0000000002007343 */ /* 0x009fea0003c00000 */
.L_x_0:
[----:B------:R-:W-:Y:S05]  /*0090*/  EXIT ;  /* 0x000000000000794d */ /* 0x000fea0003800000 */
.L_x_1:
[----:B------:R-:W-:-:S00]  /*00a0*/  BRA `(.L_x_1) ;  /* 0xfffffffc00fc7947 */ /* 0x000fc0000383ffff */
[----:B------:R-:W-:-:S00]  /*00b0*/  NOP ;  /* 0x0000000000007918 */ /* 0x000fc00000000000 */
        /* <DEDUP_REMOVED lines=12> */
.L_x_2:


//--------------------- .nv.global.init           --------------------------
	.section	.nv.global.init,"aw",@progbits
.nv.global.init:
	.type		$str,@object
	.size		$str,(.L_0 - $str)
$str:
        /*0000*/ 	.byte	0x48, 0x65, 0x6c, 0x6c, 0x6f, 0x20, 0x66, 0x72, 0x6f, 0x6d, 0x20, 0x43, 0x55, 0x44, 0x41, 0x20
        /*0010*/ 	.byte	0x61, 0x6e, 0x64, 0x20, 0x47, 0x50, 0x55, 0x0a, 0x00
.L_0:


//--------------------- .nv.shared.reserved.0     --------------------------
	.section	.nv.shared.reserved.0,"aw",@nobits
	.weak		__nv_reservedSMEM_offset_0_alias
	.size		__nv_reservedSMEM_offset_0_alias, 0, 64
	.other		__nv_reservedSMEM_offset_0_alias,@"STO_CUDA_RESERVED_SHARED STV_DEFAULT"
__nv_reservedSMEM_offset_0_alias:
	.zero		0
	.zero		64


//--------------------- .nv.constant0._Z9hello_msgv --------------------------
	.section	.nv.constant0._Z9hello_msgv,"a",@progbits
	.sectionflags	@""
	.align	4
.nv.constant0._Z9hello_msgv:
	.zero		896


//--------------------- SYMBOLS --------------------------

	.type		.nv.reservedSmem.offset0,@object
	.size		.nv.reservedSmem.offset0,0x4
	.type		vprintf,@function
